	.headerflags	@"EF_CUDA_TEXMODE_UNIFIED EF_CUDA_64BIT_ADDRESS EF_CUDA_ACCELERATORS EF_CUDA_SM90 EF_CUDA_VIRTUAL_SM(EF_CUDA_SM90)"
	.elftype	@"ET_EXEC"


//--------------------- .nv.info                  --------------------------
	.section	.nv.info,"",@"SHT_CUDA_INFO"
	.align	4


	//----- nvinfo : EIATTR_REGCOUNT
	.align		4
        /*0000*/ 	.byte	0x04, 0x2f
        /*0002*/ 	.short	(.L_1 - .L_0)
	.align		4
.L_0:
        /*0004*/ 	.word	index@(triton_poi_fused_9)
        /*0008*/ 	.word	0x00000020


	//----- nvinfo : EIATTR_MIN_STACK_SIZE
	.align		4
.L_1:
        /*000c*/ 	.byte	0x04, 0x12
        /*000e*/ 	.short	(.L_3 - .L_2)
	.align		4
.L_2:
        /*0010*/ 	.word	index@(triton_poi_fused_9)
        /*0014*/ 	.word	0x00000000


	//----- nvinfo : EIATTR_FRAME_SIZE
	.align		4
.L_3:
        /*0018*/ 	.byte	0x04, 0x11
        /*001a*/ 	.short	(.L_5 - .L_4)
	.align		4
.L_4:
        /*001c*/ 	.word	index@(triton_poi_fused_9)
        /*0020*/ 	.word	0x00000000


	//----- nvinfo : EIATTR_MIN_STACK_SIZE
	.align		4
.L_5:
        /*0024*/ 	.byte	0x04, 0x12
        /*0026*/ 	.short	(.L_7 - .L_6)
	.align		4
.L_6:
        /*0028*/ 	.word	index@(triton_poi_fused_9)
        /*002c*/ 	.word	0x00000000
.L_7:


//--------------------- .nv.info.triton_poi_fused_9 --------------------------
	.section	.nv.info.triton_poi_fused_9,"",@"SHT_CUDA_INFO"
	.sectionflags	@""
	.align	4


	//----- nvinfo : EIATTR_CUDA_API_VERSION
	.align		4
        /*0000*/ 	.byte	0x04, 0x37
        /*0002*/ 	.short	(.L_9 - .L_8)
.L_8:
        /*0004*/ 	.word	0x0000007c


	//----- nvinfo : EIATTR_KPARAM_INFO
	.align		4
.L_9:
        /*0008*/ 	.byte	0x04, 0x17
        /*000a*/ 	.short	(.L_11 - .L_10)
.L_10:
        /*000c*/ 	.word	0x00000000
        /*0010*/ 	.short	0x0003
        /*0012*/ 	.short	0x0014
        /*0014*/ 	.byte	0x00, 0xf0, 0x11, 0x00


	//----- nvinfo : EIATTR_KPARAM_INFO
	.align		4
.L_11:
        /*0018*/ 	.byte	0x04, 0x17
        /*001a*/ 	.short	(.L_13 - .L_12)
.L_12:
        /*001c*/ 	.word	0x00000000
        /*0020*/ 	.short	0x0002
        /*0022*/ 	.short	0x0010
        /*0024*/ 	.byte	0x00, 0xf0, 0x11, 0x00


	//----- nvinfo : EIATTR_KPARAM_INFO
	.align		4
.L_13:
        /*0028*/ 	.byte	0x04, 0x17
        /*002a*/ 	.short	(.L_15 - .L_14)
.L_14:
        /*002c*/ 	.word	0x00000000
        /*0030*/ 	.short	0x0001
        /*0032*/ 	.short	0x0008
        /*0034*/ 	.byte	0x00, 0xf4, 0x21, 0x00


	//----- nvinfo : EIATTR_KPARAM_INFO
	.align		4
.L_15:
        /*0038*/ 	.byte	0x04, 0x17
        /*003a*/ 	.short	(.L_17 - .L_16)
.L_16:
        /*003c*/ 	.word	0x00000000
        /*0040*/ 	.short	0x0000
        /*0042*/ 	.short	0x0000
        /*0044*/ 	.byte	0x00, 0xf4, 0x21, 0x00


	//----- nvinfo : EIATTR_SPARSE_MMA_MASK
	.align		4
.L_17:
        /*0048*/ 	.byte	0x03, 0x50
        /*004a*/ 	.short	0x0000


	//----- nvinfo : EIATTR_MAXREG_COUNT
	.align		4
        /*004c*/ 	.byte	0x03, 0x1b
        /*004e*/ 	.short	0x00ff


	//----- nvinfo : EIATTR_EXIT_INSTR_OFFSETS
	.align		4
        /*0050*/ 	.byte	0x04, 0x1c
        /*0052*/ 	.short	(.L_19 - .L_18)


	//   ....[0]....
.L_18:
        /*0054*/ 	.word	0x000005b0


	//   ....[1]....
        /*0058*/ 	.word	0x00000600


	//----- nvinfo : EIATTR_REQNTID
	.align		4
.L_19:
        /*005c*/ 	.byte	0x04, 0x10
        /*005e*/ 	.short	(.L_21 - .L_20)
.L_20:
        /*0060*/ 	.word	0x00000080
        /*0064*/ 	.word	0x00000001
        /*0068*/ 	.word	0x00000001


	//----- nvinfo : EIATTR_CBANK_PARAM_SIZE
	.align		4
.L_21:
        /*006c*/ 	.byte	0x03, 0x19
        /*006e*/ 	.short	0x0018


	//----- nvinfo : EIATTR_PARAM_CBANK
	.align		4
        /*0070*/ 	.byte	0x04, 0x0a
        /*0072*/ 	.short	(.L_23 - .L_22)
	.align		4
.L_22:
        /*0074*/ 	.word	index@(.nv.constant0.triton_poi_fused_9)
        /*0078*/ 	.short	0x0210
        /*007a*/ 	.short	0x0018


	//----- nvinfo : EIATTR_SW_WAR
	.align		4
.L_23:
        /*007c*/ 	.byte	0x04, 0x36
        /*007e*/ 	.short	(.L_25 - .L_24)
.L_24:
        /*0080*/ 	.word	0x00000008
.L_25:


//--------------------- .nv.callgraph             --------------------------
	.section	.nv.callgraph,"",@"SHT_CUDA_CALLGRAPH"
	.align	4
	.sectionentsize	8
	.align		4
        /*0000*/ 	.word	0x00000000
	.align		4
        /*0004*/ 	.word	0xffffffff
	.align		4
        /*0008*/ 	.word	0x00000000
	.align		4
        /*000c*/ 	.word	0xfffffffe
	.align		4
        /*0010*/ 	.word	0x00000000
	.align		4
        /*0014*/ 	.word	0xfffffffd
	.align		4
        /*0018*/ 	.word	0x00000000
	.align		4
        /*001c*/ 	.word	0xfffffffc


//--------------------- .text.triton_poi_fused_9  --------------------------
	.section	.text.triton_poi_fused_9,"ax",@progbits
	.sectionflags	@"SHF_BARRIERS=1"
	.align	128
        .global         triton_poi_fused_9
        .type           triton_poi_fused_9,@function
        .size           triton_poi_fused_9,(.L_x_1 - triton_poi_fused_9)
        .other          triton_poi_fused_9,@"STO_CUDA_ENTRY STV_DEFAULT"
triton_poi_fused_9:
.text.triton_poi_fused_9:
[----:B------:R-:W0:Y:S01]  /*0000*/  LDC R1, c[0x0][0x28] ;  /* 0x00000a00ff017b82 */ /* 0x000e220000000800 */
[----:B------:R-:W1:Y:S07]  /*0010*/  S2R R21, SR_TID.X ;  /* 0x0000000000157919 */ /* 0x000e6e0000002100 */
[----:B------:R-:W2:Y:S01]  /*0020*/  LDC.64 R18, c[0x0][0x210] ;  /* 0x00008400ff127b82 */ /* 0x000ea20000000a00 */
[----:B------:R-:W3:Y:S01]  /*0030*/  S2R R0, SR_CTAID.X ;  /* 0x0000000000007919 */ /* 0x000ee20000002500 */
[----:B------:R-:W4:Y:S01]  /*0040*/  S2R R16, SR_CTAID.Y ;  /* 0x0000000000107919 */ /* 0x000f220000002600 */
[----:B------:R-:W-:Y:S01]  /*0050*/  HFMA2.MMA R28, -RZ, RZ, 0, 0 ;  /* 0x00000000ff1c7435 */ /* 0x000fe200000001ff */
[----:B------:R-:W-:Y:S01]  /*0060*/  ULDC.64 UR6, c[0x0][0x208] ;  /* 0x0000820000067ab9 */ /* 0x000fe20000000a00 */
[----:B-1----:R-:W-:Y:S01]  /*0070*/  SHF.R.U32.HI R17, RZ, 0x4, R21 ;  /* 0x00000004ff117819 */ /* 0x002fe20000011615 */
[----:B---3--:R-:W-:-:S03]  /*0080*/  IMAD.SHL.U32 R0, R0, 0x10, RZ ;  /* 0x0000001000007824 */ /* 0x008fc600078e00ff */
[----:B------:R-:W-:Y:S01]  /*0090*/  SGXT.U32 R17, R17, 0x3 ;  /* 0x000000031111781a */ /* 0x000fe20000000000 */
[----:B----4-:R-:W-:Y:S01]  /*00a0*/  IMAD.SHL.U32 R16, R16, 0x40, RZ ;  /* 0x0000004010107824 */ /* 0x010fe200078e00ff */
[----:B------:R-:W-:-:S04]  /*00b0*/  LOP3.LUT R10, R0, 0xf, R21, 0xf8, !PT ;  /* 0x0000000f000a7812 */ /* 0x000fc800078ef815 */
[----:B------:R-:W-:Y:S02]  /*00c0*/  LOP3.LUT R2, R16, R17, RZ, 0xfc, !PT ;  /* 0x0000001110027212 */ /* 0x000fe400078efcff */
[----:B------:R-:W-:Y:S02]  /*00d0*/  LOP3.LUT R3, R16, 0x8, R17, 0xfe, !PT ;  /* 0x0000000810037812 */ /* 0x000fe400078efe11 */
[----:B------:R-:W-:Y:S01]  /*00e0*/  LOP3.LUT R4, R16, 0x10, R17, 0xfe, !PT ;  /* 0x0000001010047812 */ /* 0x000fe200078efe11 */
[--C-:B------:R-:W-:Y:S01]  /*00f0*/  IMAD R11, R2, 0x9, R10.reuse ;  /* 0x00000009020b7824 */ /* 0x100fe200078e020a */
        /* <DEDUP_REMOVED lines=10> */
[----:B------:R-:W-:Y:S01]  /*01a0*/  ISETP.GE.AND P0, PT, R10, 0x9, PT ;  /* 0x000000090a00780c */ /* 0x000fe20003f06270 */
[----:B------:R-:W-:-:S02]  /*01b0*/  IMAD R29, R8, 0x9, R10 ;  /* 0x00000009081d7824 */ /* 0x000fc400078e020a */
[----:B------:R-:W-:Y:S02]  /*01c0*/  IMAD R20, R9, 0x9, R10 ;  /* 0x0000000909147824 */ /* 0x000fe400078e020a */
[----:B--2---:R-:W-:-:S04]  /*01d0*/  IMAD.WIDE R2, R11, 0x4, R18 ;  /* 0x000000040b027825 */ /* 0x004fc800078e0212 */
[----:B------:R-:W-:-:S04]  /*01e0*/  IMAD.WIDE R4, R13, 0x4, R18 ;  /* 0x000000040d047825 */ /* 0x000fc800078e0212 */
[----:B------:R-:W-:-:S04]  /*01f0*/  IMAD.WIDE R6, R15, 0x4, R18 ;  /* 0x000000040f067825 */ /* 0x000fc800078e0212 */
[----:B------:R-:W-:Y:S01]  /*0200*/  IMAD.WIDE R8, R23, 0x4, R18 ;  /* 0x0000000417087825 */ /* 0x000fe200078e0212 */
[----:B------:R-:W-:-:S03]  /*0210*/  CS2R R22, SRZ ;  /* 0x0000000000167805 */ /* 0x000fc6000001ff00 */
[--C-:B------:R-:W-:Y:S01]  /*0220*/  IMAD.WIDE R10, R25, 0x4, R18.reuse ;  /* 0x00000004190a7825 */ /* 0x100fe200078e0212 */
[----:B------:R-:W-:Y:S02]  /*0230*/  CS2R R24, SRZ ;  /* 0x0000000000187805 */ /* 0x000fe4000001ff00 */
[----:B------:R1:W2:Y:S01]  /*0240*/  @!P0 LDG.E.EL R23, desc[UR6][R2.64] ;  /* 0x0000000602178981 */ /* 0x0002a2000c2e1900 */
[--C-:B------:R-:W-:Y:S01]  /*0250*/  IMAD.WIDE R12, R27, 0x4, R18.reuse ;  /* 0x000000041b0c7825 */ /* 0x100fe200078e0212 */
[----:B------:R-:W-:Y:S02]  /*0260*/  CS2R R26, SRZ ;  /* 0x00000000001a7805 */ /* 0x000fe4000001ff00 */
[----:B------:R-:W3:Y:S01]  /*0270*/  @!P0 LDG.E.EL R24, desc[UR6][R4.64] ;  /* 0x0000000604188981 */ /* 0x000ee2000c2e1900 */
[----:B------:R-:W-:-:S03]  /*0280*/  IMAD.WIDE R14, R29, 0x4, R18 ;  /* 0x000000041d0e7825 */ /* 0x000fc600078e0212 */
[----:B------:R4:W5:Y:S01]  /*0290*/  @!P0 LDG.E.EL R22, desc[UR6][R8.64] ;  /* 0x0000000608168981 */ /* 0x000962000c2e1900 */
[----:B------:R-:W-:-:S03]  /*02a0*/  IMAD.WIDE R18, R20, 0x4, R18 ;  /* 0x0000000414127825 */ /* 0x000fc600078e0212 */
[----:B------:R1:W5:Y:S01]  /*02b0*/  @!P0 LDG.E.EL R25, desc[UR6][R10.64] ;  /* 0x000000060a198981 */ /* 0x000362000c2e1900 */
[----:B------:R-:W-:-:S03]  /*02c0*/  IMAD.MOV.U32 R20, RZ, RZ, RZ ;  /* 0x000000ffff147224 */ /* 0x000fc600078e00ff */
[----:B------:R-:W5:Y:S04]  /*02d0*/  @!P0 LDG.E.EL R28, desc[UR6][R12.64] ;  /* 0x000000060c1c8981 */ /* 0x000f68000c2e1900 */
[----:B------:R-:W5:Y:S04]  /*02e0*/  @!P0 LDG.E.EL R20, desc[UR6][R6.64] ;  /* 0x0000000606148981 */ /* 0x000f68000c2e1900 */
[----:B------:R-:W5:Y:S04]  /*02f0*/  @!P0 LDG.E.EL R27, desc[UR6][R14.64] ;  /* 0x000000060e1b8981 */ /* 0x000f68000c2e1900 */
[----:B------:R-:W5:Y:S01]  /*0300*/  @!P0 LDG.E.EL R26, desc[UR6][R18.64] ;  /* 0x00000006121a8981 */ /* 0x000f62000c2e1900 */
[----:B------:R-:W4:Y:S01]  /*0310*/  S2UR UR5, SR_CgaCtaId ;  /* 0x00000000000579c3 */ /* 0x000f220000008800 */
[----:B-1----:R-:W-:Y:S01]  /*0320*/  IMAD.SHL.U32 R2, R21, 0x40, RZ ;  /* 0x0000004015027824 */ /* 0x002fe200078e00ff */
[----:B------:R-:W-:-:S04]  /*0330*/  UMOV UR4, 0x400 ;  /* 0x0000040000047882 */ /* 0x000fc80000000000 */
[----:B------:R-:W-:-:S04]  /*0340*/  LOP3.LUT R2, R2, 0x3c0, RZ, 0xc0, !PT ;  /* 0x000003c002027812 */ /* 0x000fc800078ec0ff */
[----:B------:R-:W-:Y:S01]  /*0350*/  LOP3.LUT R3, R2, R17, RZ, 0xfc, !PT ;  /* 0x0000001102037212 */ /* 0x000fe200078efcff */
[----:B0---4-:R-:W-:-:S06]  /*0360*/  UPRMT UR4, UR5, 0x654, UR4 ;  /* 0x0000065405047896 */ /* 0x011fcc0008000004 */
[----:B------:R-:W-:-:S05]  /*0370*/  LEA.HI R2, R2, UR4, RZ, 0x1e ;  /* 0x0000000402027c11 */ /* 0x000fca000f8ff0ff */
[----:B------:R-:W-:Y:S01]  /*0380*/  IMAD R29, R3, 0x4, R2 ;  /* 0x00000004031d7824 */ /* 0x000fe200078e0202 */
[C---:B------:R-:W-:Y:S02]  /*0390*/  LOP3.LUT R2, R21.reuse, 0x70, RZ, 0xc0, !PT ;  /* 0x0000007015027812 */ /* 0x040fe400078ec0ff */
[----:B------:R-:W-:-:S03]  /*03a0*/  SHF.L.U32 R21, R21, 0x2, RZ ;  /* 0x0000000215157819 */ /* 0x000fc600000006ff */
[----:B------:R-:W-:Y:S01]  /*03b0*/  VIADD R3, R2, UR4 ;  /* 0x0000000402037c36 */ /* 0x000fe20008000000 */
[----:B------:R-:W-:-:S05]  /*03c0*/  LOP3.LUT R8, R21, 0x1fc, RZ, 0xc0, !PT ;  /* 0x000001fc15087812 */ /* 0x000fca00078ec0ff */
[----:B------:R-:W-:Y:S01]  /*03d0*/  IMAD R4, R8, 0x4, R3 ;  /* 0x0000000408047824 */ /* 0x000fe200078e0203 */
[----:B------:R-:W-:Y:S01]  /*03e0*/  LOP3.LUT R16, R16, 0x3c, R21, 0xf8, !PT ;  /* 0x0000003c10107812 */ /* 0x000fe200078ef815 */
[----:B------:R-:W0:Y:S04]  /*03f0*/  LDC.64 R2, c[0x0][0x218] ;  /* 0x00008600ff027b82 */ /* 0x000e280000000a00 */
[----:B------:R-:W-:-:S05]  /*0400*/  IMAD.HI R9, R16, 0x2aaaaaab, RZ ;  /* 0x2aaaaaab10097827 */ /* 0x000fca00078e02ff */
[----:B------:R-:W-:-:S04]  /*0410*/  SHF.R.U32.HI R10, RZ, 0x1f, R9 ;  /* 0x0000001fff0a7819 */ /* 0x000fc80000011609 */
[----:B------:R-:W-:Y:S02]  /*0420*/  LEA.HI.SX32 R11, R9, R10, 0x1d ;  /* 0x0000000a090b7211 */ /* 0x000fe400078feaff */
[----:B------:R-:W-:Y:S02]  /*0430*/  LOP3.LUT R10, R8, 0x200, RZ, 0xfc, !PT ;  /* 0x00000200080a7812 */ /* 0x000fe400078efcff */
[----:B------:R-:W-:Y:S01]  /*0440*/  LOP3.LUT R9, R0, R17, RZ, 0xfc, !PT ;  /* 0x0000001100097212 */ /* 0x000fe200078efcff */
[C---:B------:R-:W-:Y:S01]  /*0450*/  IMAD R16, R11.reuse, -0x30, R16 ;  /* 0xffffffd00b107824 */ /* 0x040fe200078e0210 */
[----:B------:R-:W-:Y:S02]  /*0460*/  LOP3.LUT R0, R0, 0x8, R17, 0xfe, !PT ;  /* 0x0000000800007812 */ /* 0x000fe400078efe11 */
[----:B------:R-:W-:Y:S01]  /*0470*/  SHF.R.U32.HI R10, RZ, 0x2, R10 ;  /* 0x00000002ff0a7819 */ /* 0x000fe2000001160a */
[----:B------:R-:W-:Y:S01]  /*0480*/  IMAD R16, R11, 0x1b0, R16 ;  /* 0x000001b00b107824 */ /* 0x000fe200078e0210 */
[----:B------:R-:W-:-:S02]  /*0490*/  ISETP.GE.AND P1, PT, R9, 0x9, PT ;  /* 0x000000090900780c */ /* 0x000fc40003f26270 */
[----:B------:R-:W-:Y:S01]  /*04a0*/  ISETP.GE.AND P0, PT, R0, 0x9, PT ;  /* 0x000000090000780c */ /* 0x000fe20003f06270 */
[----:B------:R-:W-:Y:S01]  /*04b0*/  IMAD R11, R9, 0x30, R16 ;  /* 0x00000030090b7824 */ /* 0x000fe200078e0210 */
[----:B------:R-:W-:-:S04]  /*04c0*/  LOP3.LUT R10, R10, 0xf0, RZ, 0xc0, !PT ;  /* 0x000000f00a0a7812 */ /* 0x000fc800078ec0ff */
[----:B------:R-:W-:Y:S01]  /*04d0*/  IADD3 R9, R10, UR4, RZ ;  /* 0x000000040a097c10 */ /* 0x000fe2000fffe0ff */
[----:B0-----:R-:W-:-:S04]  /*04e0*/  IMAD.WIDE R10, R11, 0x4, R2 ;  /* 0x000000040b0a7825 */ /* 0x001fc800078e0202 */
[----:B------:R-:W-:Y:S01]  /*04f0*/  IMAD R9, R8, 0x4, R9 ;  /* 0x0000000408097824 */ /* 0x000fe200078e0209 */
[----:B--2---:R-:W-:Y:S04]  /*0500*/  STS [R29], R23 ;  /* 0x000000171d007388 */ /* 0x004fe80000000800 */
[----:B---3--:R-:W-:Y:S04]  /*0510*/  STS [R29+0x20], R24 ;  /* 0x000020181d007388 */ /* 0x008fe80000000800 */
[----:B-----5:R-:W-:Y:S04]  /*0520*/  STS [R29+0x60], R22 ;  /* 0x000060161d007388 */ /* 0x020fe80000000800 */
[----:B------:R-:W-:Y:S04]  /*0530*/  STS [R29+0x80], R25 ;  /* 0x000080191d007388 */ /* 0x000fe80000000800 */
[----:B------:R-:W-:Y:S04]  /*0540*/  STS [R29+0xa0], R28 ;  /* 0x0000a01c1d007388 */ /* 0x000fe80000000800 */
[----:B------:R-:W-:Y:S04]  /*0550*/  STS [R29+0x40], R20 ;  /* 0x000040141d007388 */ /* 0x000fe80000000800 */
[----:B------:R-:W-:Y:S04]  /*0560*/  STS [R29+0xc0], R27 ;  /* 0x0000c01b1d007388 */ /* 0x000fe80000000800 */
[----:B------:R-:W-:Y:S01]  /*0570*/  STS [R29+0xe0], R26 ;  /* 0x0000e01a1d007388 */ /* 0x000fe20000000800 */
[----:B------:R-:W-:Y:S06]  /*0580*/  BAR.SYNC.DEFER_BLOCKING 0x0 ;  /* 0x0000000000007b1d */ /* 0x000fec0000010000 */
[----:B------:R-:W0:Y:S04]  /*0590*/  LDS.128 R4, [R4] ;  /* 0x0000000004047984 */ /* 0x000e280000000c00 */
[----:B0-----:R0:W-:Y:S02]  /*05a0*/  @!P1 STG.E.128 desc[UR6][R10.64], R4 ;  /* 0x000000040a009986 */ /* 0x0011e4000c101d06 */
[----:B0-----:R-:W-:Y:S05]  /*05b0*/  @P0 EXIT ;  /* 0x000000000000094d */ /* 0x001fea0003800000 */
[----:B0-----:R-:W0:Y:S01]  /*05c0*/  LDS.128 R8, [R9+0x800] ;  /* 0x0008000009087984 */ /* 0x001e220000000c00 */
[----:B------:R-:W-:-:S04]  /*05d0*/  IMAD R5, R0, 0x30, R16 ;  /* 0x0000003000057824 */ /* 0x000fc800078e0210 */
[----:B------:R-:W-:-:S05]  /*05e0*/  IMAD.WIDE R2, R5, 0x4, R2 ;  /* 0x0000000405027825 */ /* 0x000fca00078e0202 */
[----:B0-----:R-:W-:Y:S01]  /*05f0*/  STG.E.128 desc[UR6][R2.64], R8 ;  /* 0x0000000802007986 */ /* 0x001fe2000c101d06 */
[----:B------:R-:W-:Y:S05]  /*0600*/  EXIT ;  /* 0x000000000000794d */ /* 0x000fea0003800000 */
.L_x_0:
[----:B------:R-:W-:-:S00]  /*0610*/  BRA `(.L_x_0) ;  /* 0xfffffffc00fc7947 */ /* 0x000fc0000383ffff */
[----:B------:R-:W-:-:S00]  /*0620*/  NOP ;  /* 0x0000000000007918 */ /* 0x000fc00000000000 */
        /* <DEDUP_REMOVED lines=13> */
.L_x_1:


//--------------------- .nv.shared.triton_poi_fused_9 --------------------------
	.section	.nv.shared.triton_poi_fused_9,"aw",@nobits
	.sectionflags	@""
	.align	16
	.zero		1024


//--------------------- .nv.constant0.triton_poi_fused_9 --------------------------
	.section	.nv.constant0.triton_poi_fused_9,"a",@progbits
	.sectionflags	@""
	.align	4
.nv.constant0.triton_poi_fused_9:
	.zero		552
